//
// Generated by NVIDIA NVVM Compiler
//
// Compiler Build ID: CL-36424714
// Cuda compilation tools, release 13.0, V13.0.88
// Based on NVVM 20.0.0
//

.version 9.0
.target sm_100
.address_size 64

	// .globl	_Z6reduceP6float4Pf
// _ZZ6reduceP6float4PfE6s_data has been demoted
// _ZZ4scanP6float4PfS0_E6s_data has been demoted

.visible .entry _Z6reduceP6float4Pf(
	.param .u64 .ptr .align 1 _Z6reduceP6float4Pf_param_0,
	.param .u64 .ptr .align 1 _Z6reduceP6float4Pf_param_1
)
{
	.reg .pred 	%p<12>;
	.reg .b32 	%r<11>;
	.reg .b32 	%f<60>;
	.reg .b64 	%rd<9>;
	// demoted variable
	.shared .align 4 .b8 _ZZ6reduceP6float4PfE6s_data[4096];
	ld.param.u64 	%rd2, [_Z6reduceP6float4Pf_param_0];
	ld.param.u64 	%rd3, [_Z6reduceP6float4Pf_param_1];
	cvta.to.global.u64 	%rd4, %rd3;
	mov.u32 	%r5, %ntid.x;
	mov.u32 	%r6, %ctaid.x;
	mov.u32 	%r1, %tid.x;
	mad.lo.s32 	%r7, %r5, %r6, %r1;
	mul.wide.u32 	%rd5, %r6, 4;
	add.s64 	%rd1, %rd4, %rd5;
	cvta.to.global.u64 	%rd6, %rd2;
	mul.wide.s32 	%rd7, %r7, 16;
	add.s64 	%rd8, %rd6, %rd7;
	ld.global.v4.f32 	{%f5, %f6, %f7, %f8}, [%rd8];
	add.f32 	%f9, %f5, %f8;
	add.f32 	%f10, %f6, %f9;
	add.f32 	%f11, %f7, %f10;
	add.f32 	%f12, %f11, 0f00000000;
	ld.global.v4.f32 	{%f13, %f14, %f15, %f16}, [%rd8+8192];
	add.f32 	%f17, %f13, %f16;
	add.f32 	%f18, %f14, %f17;
	add.f32 	%f19, %f15, %f18;
	add.f32 	%f20, %f12, %f19;
	ld.global.v4.f32 	{%f21, %f22, %f23, %f24}, [%rd8+16384];
	add.f32 	%f25, %f21, %f24;
	add.f32 	%f26, %f22, %f25;
	add.f32 	%f27, %f23, %f26;
	add.f32 	%f28, %f20, %f27;
	ld.global.v4.f32 	{%f29, %f30, %f31, %f32}, [%rd8+24576];
	add.f32 	%f33, %f29, %f32;
	add.f32 	%f34, %f30, %f33;
	add.f32 	%f35, %f31, %f34;
	add.f32 	%f36, %f28, %f35;
	shl.b32 	%r8, %r1, 2;
	mov.u32 	%r9, _ZZ6reduceP6float4PfE6s_data;
	add.s32 	%r4, %r9, %r8;
	st.shared.f32 	[%r4], %f36;
	bar.sync 	0;
	setp.gt.u32 	%p1, %r1, 255;
	add.s32 	%r3, %r4, %r8;
	@%p1 bra 	$L__BB0_2;
	ld.shared.f32 	%f37, [%r3];
	ld.shared.f32 	%f38, [%r3+4];
	add.f32 	%f39, %f37, %f38;
	st.shared.f32 	[%r4+2048], %f39;
$L__BB0_2:
	bar.sync 	0;
	setp.gt.u32 	%p2, %r1, 127;
	@%p2 bra 	$L__BB0_4;
	ld.shared.f32 	%f40, [%r3+2048];
	ld.shared.f32 	%f41, [%r3+2052];
	add.f32 	%f42, %f40, %f41;
	st.shared.f32 	[%r4+3072], %f42;
$L__BB0_4:
	bar.sync 	0;
	setp.gt.u32 	%p3, %r1, 63;
	@%p3 bra 	$L__BB0_6;
	ld.shared.f32 	%f43, [%r3+3072];
	ld.shared.f32 	%f44, [%r3+3076];
	add.f32 	%f45, %f43, %f44;
	st.shared.f32 	[%r4+3584], %f45;
$L__BB0_6:
	bar.sync 	0;
	setp.gt.u32 	%p4, %r1, 31;
	@%p4 bra 	$L__BB0_8;
	ld.shared.f32 	%f46, [%r3+3584];
	ld.shared.f32 	%f47, [%r3+3588];
	add.f32 	%f48, %f46, %f47;
	st.shared.f32 	[%r4+3840], %f48;
$L__BB0_8:
	bar.sync 	0;
	setp.gt.u32 	%p5, %r1, 15;
	@%p5 bra 	$L__BB0_10;
	ld.shared.f32 	%f49, [%r3+3840];
	ld.shared.f32 	%f50, [%r3+3844];
	add.f32 	%f51, %f49, %f50;
	st.shared.f32 	[%r4+3968], %f51;
$L__BB0_10:
	bar.sync 	0;
	add.s32 	%r10, %r1, -32;
	setp.lt.u32 	%p6, %r10, -31;
	@%p6 bra 	$L__BB0_18;
	ld.shared.f32 	%f52, [%r4+3964];
	ld.shared.f32 	%f53, [%r4+3968];
	add.f32 	%f1, %f52, %f53;
	st.shared.f32 	[%r4+3968], %f1;
	setp.eq.s32 	%p7, %r1, 1;
	@%p7 bra 	$L__BB0_18;
	ld.shared.f32 	%f54, [%r4+3960];
	add.f32 	%f2, %f54, %f1;
	st.shared.f32 	[%r4+3968], %f2;
	setp.lt.u32 	%p8, %r1, 4;
	@%p8 bra 	$L__BB0_16;
	ld.shared.f32 	%f55, [%r4+3952];
	add.f32 	%f3, %f55, %f2;
	st.shared.f32 	[%r4+3968], %f3;
	setp.lt.u32 	%p9, %r1, 8;
	@%p9 bra 	$L__BB0_16;
	ld.shared.f32 	%f56, [%r4+3936];
	add.f32 	%f4, %f56, %f3;
	st.shared.f32 	[%r4+3968], %f4;
	setp.lt.u32 	%p10, %r1, 16;
	@%p10 bra 	$L__BB0_16;
	ld.shared.f32 	%f57, [%r4+3904];
	add.f32 	%f58, %f57, %f4;
	st.shared.f32 	[%r4+3968], %f58;
$L__BB0_16:
	setp.ne.s32 	%p11, %r1, 31;
	@%p11 bra 	$L__BB0_18;
	ld.shared.f32 	%f59, [_ZZ6reduceP6float4PfE6s_data+4092];
	st.global.f32 	[%rd1], %f59;
$L__BB0_18:
	ret;

}
	// .globl	_Z4scanP6float4PfS0_
.visible .entry _Z4scanP6float4PfS0_(
	.param .u64 .ptr .align 1 _Z4scanP6float4PfS0__param_0,
	.param .u64 .ptr .align 1 _Z4scanP6float4PfS0__param_1,
	.param .u64 .ptr .align 1 _Z4scanP6float4PfS0__param_2
)
{
	.reg .pred 	%p<7>;
	.reg .b32 	%r<13>;
	.reg .b32 	%f<69>;
	.reg .b64 	%rd<13>;
	// demoted variable
	.shared .align 4 .b8 _ZZ4scanP6float4PfS0_E6s_data[4608];
	ld.param.u64 	%rd2, [_Z4scanP6float4PfS0__param_0];
	ld.param.u64 	%rd3, [_Z4scanP6float4PfS0__param_1];
	ld.param.u64 	%rd1, [_Z4scanP6float4PfS0__param_2];
	cvta.to.global.u64 	%rd4, %rd3;
	mov.u32 	%r6, %ntid.x;
	mov.u32 	%r7, %ctaid.x;
	mov.u32 	%r1, %tid.x;
	mad.lo.s32 	%r2, %r6, %r7, %r1;
	mul.wide.u32 	%rd5, %r7, 4;
	add.s64 	%rd6, %rd4, %rd5;
	and.b32  	%r3, %r1, 31;
	mov.u32 	%r8, _ZZ4scanP6float4PfS0_E6s_data;
	mad.lo.s32 	%r4, %r3, 72, %r8;
	shl.b32 	%r9, %r1, 2;
	and.b32  	%r10, %r9, 60;
	add.s32 	%r11, %r4, %r10;
	ld.global.f32 	%f13, [%rd6];
	cvta.to.global.u64 	%rd7, %rd2;
	mul.wide.s32 	%rd8, %r2, 16;
	add.s64 	%rd9, %rd7, %rd8;
	ld.global.v4.f32 	{%f1, %f14, %f2, %f3}, [%rd9];
	add.f32 	%f15, %f13, %f1;
	add.f32 	%f4, %f14, %f15;
	ld.global.v4.f32 	{%f5, %f16, %f17, %f18}, [%rd9+8192];
	add.f32 	%f19, %f13, %f5;
	add.f32 	%f6, %f16, %f19;
	add.f32 	%f7, %f6, %f17;
	add.f32 	%f8, %f7, %f18;
	st.shared.f32 	[%r11], %f8;
	bar.sync 	0;
	setp.gt.u32 	%p1, %r1, 63;
	@%p1 bra 	$L__BB1_7;
	mad.lo.s32 	%r5, %r1, 72, %r8;
	ld.shared.f32 	%f20, [%r5];
	ld.shared.f32 	%f21, [%r5+4];
	add.f32 	%f22, %f20, %f21;
	st.shared.f32 	[%r5+4], %f22;
	ld.shared.f32 	%f23, [%r5+8];
	add.f32 	%f24, %f22, %f23;
	st.shared.f32 	[%r5+8], %f24;
	ld.shared.f32 	%f25, [%r5+12];
	add.f32 	%f26, %f24, %f25;
	st.shared.f32 	[%r5+12], %f26;
	ld.shared.f32 	%f27, [%r5+16];
	add.f32 	%f28, %f26, %f27;
	st.shared.f32 	[%r5+16], %f28;
	ld.shared.f32 	%f29, [%r5+20];
	add.f32 	%f30, %f28, %f29;
	st.shared.f32 	[%r5+20], %f30;
	ld.shared.f32 	%f31, [%r5+24];
	add.f32 	%f32, %f30, %f31;
	st.shared.f32 	[%r5+24], %f32;
	ld.shared.f32 	%f33, [%r5+28];
	add.f32 	%f34, %f32, %f33;
	st.shared.f32 	[%r5+28], %f34;
	ld.shared.f32 	%f35, [%r5+32];
	add.f32 	%f36, %f34, %f35;
	st.shared.f32 	[%r5+32], %f36;
	ld.shared.f32 	%f37, [%r5+36];
	add.f32 	%f38, %f36, %f37;
	st.shared.f32 	[%r5+36], %f38;
	ld.shared.f32 	%f39, [%r5+40];
	add.f32 	%f40, %f38, %f39;
	st.shared.f32 	[%r5+40], %f40;
	ld.shared.f32 	%f41, [%r5+44];
	add.f32 	%f42, %f40, %f41;
	st.shared.f32 	[%r5+44], %f42;
	ld.shared.f32 	%f43, [%r5+48];
	add.f32 	%f44, %f42, %f43;
	st.shared.f32 	[%r5+48], %f44;
	ld.shared.f32 	%f45, [%r5+52];
	add.f32 	%f46, %f44, %f45;
	st.shared.f32 	[%r5+52], %f46;
	ld.shared.f32 	%f47, [%r5+56];
	add.f32 	%f48, %f46, %f47;
	st.shared.f32 	[%r5+56], %f48;
	ld.shared.f32 	%f49, [%r5+60];
	add.f32 	%f50, %f48, %f49;
	st.shared.f32 	[%r5+60], %f50;
	setp.eq.s32 	%p2, %r3, 0;
	@%p2 bra 	$L__BB1_7;
	ld.shared.f32 	%f51, [%r5+-4];
	ld.shared.f32 	%f52, [%r5+68];
	add.f32 	%f9, %f51, %f52;
	st.shared.f32 	[%r5+68], %f9;
	setp.eq.s32 	%p3, %r3, 1;
	@%p3 bra 	$L__BB1_7;
	ld.shared.f32 	%f53, [%r5+-76];
	add.f32 	%f10, %f53, %f9;
	st.shared.f32 	[%r5+68], %f10;
	setp.lt.u32 	%p4, %r3, 4;
	@%p4 bra 	$L__BB1_7;
	ld.shared.f32 	%f54, [%r5+-220];
	add.f32 	%f11, %f54, %f10;
	st.shared.f32 	[%r5+68], %f11;
	setp.lt.u32 	%p5, %r3, 8;
	@%p5 bra 	$L__BB1_7;
	ld.shared.f32 	%f55, [%r5+-508];
	add.f32 	%f12, %f55, %f11;
	st.shared.f32 	[%r5+68], %f12;
	setp.lt.u32 	%p6, %r3, 16;
	@%p6 bra 	$L__BB1_7;
	ld.shared.f32 	%f56, [%r5+-1084];
	add.f32 	%f57, %f56, %f12;
	st.shared.f32 	[%r5+68], %f57;
$L__BB1_7:
	add.f32 	%f58, %f4, %f2;
	bar.sync 	0;
	ld.shared.f32 	%f59, [%r4+68];
	cvta.to.global.u64 	%rd10, %rd1;
	add.f32 	%f60, %f59, %f1;
	add.f32 	%f61, %f59, %f4;
	add.f32 	%f62, %f59, %f58;
	add.f32 	%f63, %f58, %f3;
	add.f32 	%f64, %f59, %f63;
	add.s64 	%rd12, %rd10, %rd8;
	st.global.v4.f32 	[%rd12], {%f60, %f61, %f62, %f64};
	add.f32 	%f65, %f59, %f5;
	add.f32 	%f66, %f59, %f6;
	add.f32 	%f67, %f59, %f7;
	add.f32 	%f68, %f59, %f8;
	st.global.v4.f32 	[%rd12+8192], {%f65, %f66, %f67, %f68};
	ret;

}


// ===== COMPILED SASS (sm_100) =====

	.target	sm_100

	.elftype	@"ET_EXEC"


//--------------------- .note.nv.tkinfo           --------------------------
	.section	.note.nv.tkinfo,"",@"SHT_NOTE"
	.sectionflags	@"SHF_NOTE_NV_TKINFO"
	.tkinfo
        /*0018*/ 	.word	0x00000002
        /*0030*/ 	.string	""
        /*0030*/ 	.string	"ptxas"
        /*0030*/ 	.string	"Cuda compilation tools, release 13.0, V13.0.88"
        /*0030*/ 	.string	"Build cuda_13.0.r13.0/compiler.36424714_0"
        /*0030*/ 	.string	"-arch sm_100 -m 64 "



//--------------------- .note.nv.cuinfo           --------------------------
	.section	.note.nv.cuinfo,"",@"SHT_NOTE"
	.sectionflags	@"SHF_NOTE_NV_CUINFO"
        /*0018*/ 	.short	0x0002
        /*001a*/ 	.short	0x0064
        /*001c*/ 	.short	0x0082
	.zero		2


//--------------------- .nv.info                  --------------------------
	.section	.nv.info,"",@"SHT_CUDA_INFO"
	.align	4


	//----- nvinfo : EIATTR_REGCOUNT
	.align		4
        /*0000*/ 	.byte	0x04, 0x2f
        /*0002*/ 	.short	(.L_1 - .L_0)
	.align		4
.L_0:
        /*0004*/ 	.word	index@(_Z6reduceP6float4Pf)
        /*0008*/ 	.word	0x00000018


	//----- nvinfo : EIATTR_FRAME_SIZE
	.align		4
.L_1:
        /*000c*/ 	.byte	0x04, 0x11
        /*000e*/ 	.short	(.L_3 - .L_2)
	.align		4
.L_2:
        /*0010*/ 	.word	index@(_Z6reduceP6float4Pf)
        /*0014*/ 	.word	0x00000000


	//----- nvinfo : EIATTR_REGCOUNT
	.align		4
.L_3:
        /*0018*/ 	.byte	0x04, 0x2f
        /*001a*/ 	.short	(.L_5 - .L_4)
	.align		4
.L_4:
        /*001c*/ 	.word	index@(_Z4scanP6float4PfS0_)
        /*0020*/ 	.word	0x00000020


	//----- nvinfo : EIATTR_FRAME_SIZE
	.align		4
.L_5:
        /*0024*/ 	.byte	0x04, 0x11
        /*0026*/ 	.short	(.L_7 - .L_6)
	.align		4
.L_6:
        /*0028*/ 	.word	index@(_Z4scanP6float4PfS0_)
        /*002c*/ 	.word	0x00000000


	//----- nvinfo : EIATTR_MIN_STACK_SIZE
	.align		4
.L_7:
        /*0030*/ 	.byte	0x04, 0x12
        /*0032*/ 	.short	(.L_9 - .L_8)
	.align		4
.L_8:
        /*0034*/ 	.word	index@(_Z4scanP6float4PfS0_)
        /*0038*/ 	.word	0x00000000


	//----- nvinfo : EIATTR_MIN_STACK_SIZE
	.align		4
.L_9:
        /*003c*/ 	.byte	0x04, 0x12
        /*003e*/ 	.short	(.L_11 - .L_10)
	.align		4
.L_10:
        /*0040*/ 	.word	index@(_Z6reduceP6float4Pf)
        /*0044*/ 	.word	0x00000000
.L_11:


//--------------------- .nv.compat                --------------------------
	.section	.nv.compat,"",@"SHT_CUDA_COMPAT_INFO"
	.align	4
        /*0000*/ 	.byte	0x02, 0x09, 0x00, 0x00, 0x02, 0x02, 0x01, 0x00, 0x02, 0x05, 0x05, 0x00, 0x03, 0x07, 0x01, 0x01
        /*0010*/ 	.byte	0x02, 0x03, 0x00, 0x00, 0x02, 0x06, 0x01, 0x00, 0x04, 0x0b, 0x08, 0x00, 0x09, 0x00, 0x00, 0x00
        /*0020*/ 	.byte	0x00, 0x00, 0x00, 0x00


//--------------------- .nv.info._Z4scanP6float4PfS0_ --------------------------
	.section	.nv.info._Z4scanP6float4PfS0_,"",@"SHT_CUDA_INFO"
	.sectionflags	@""
	.align	4


	//----- nvinfo : EIATTR_CUDA_API_VERSION
	.align		4
        /*0000*/ 	.byte	0x04, 0x37
        /*0002*/ 	.short	(.L_13 - .L_12)
.L_12:
        /*0004*/ 	.word	0x00000082


	//----- nvinfo : EIATTR_KPARAM_INFO
	.align		4
.L_13:
        /*0008*/ 	.byte	0x04, 0x17
        /*000a*/ 	.short	(.L_15 - .L_14)
.L_14:
        /*000c*/ 	.word	0x00000000
        /*0010*/ 	.short	0x0002
        /*0012*/ 	.short	0x0010
        /*0014*/ 	.byte	0x00, 0xf5, 0x21, 0x00


	//----- nvinfo : EIATTR_KPARAM_INFO
	.align		4
.L_15:
        /*0018*/ 	.byte	0x04, 0x17
        /*001a*/ 	.short	(.L_17 - .L_16)
.L_16:
        /*001c*/ 	.word	0x00000000
        /*0020*/ 	.short	0x0001
        /*0022*/ 	.short	0x0008
        /*0024*/ 	.byte	0x00, 0xf5, 0x21, 0x00


	//----- nvinfo : EIATTR_KPARAM_INFO
	.align		4
.L_17:
        /*0028*/ 	.byte	0x04, 0x17
        /*002a*/ 	.short	(.L_19 - .L_18)
.L_18:
        /*002c*/ 	.word	0x00000000
        /*0030*/ 	.short	0x0000
        /*0032*/ 	.short	0x0000
        /*0034*/ 	.byte	0x00, 0xf5, 0x21, 0x00


	//----- nvinfo : EIATTR_SPARSE_MMA_MASK
	.align		4
.L_19:
        /*0038*/ 	.byte	0x03, 0x50
        /*003a*/ 	.short	0x0000


	//----- nvinfo : EIATTR_MAXREG_COUNT
	.align		4
        /*003c*/ 	.byte	0x03, 0x1b
        /*003e*/ 	.short	0x00ff


	//----- nvinfo : EIATTR_NUM_BARRIERS
	.align		4
        /*0040*/ 	.byte	0x02, 0x4c
        /*0042*/ 	.byte	0x01
	.zero		1


	//----- nvinfo : EIATTR_MERCURY_ISA_VERSION
	.align		4
        /*0044*/ 	.byte	0x03, 0x5f
        /*0046*/ 	.short	0x0101


	//----- nvinfo : EIATTR_VRC_CTA_INIT_COUNT
	.align		4
        /*0048*/ 	.byte	0x02, 0x4a
	.zero		1
	.zero		1


	//----- nvinfo : EIATTR_EXIT_INSTR_OFFSETS
	.align		4
        /*004c*/ 	.byte	0x04, 0x1c
        /*004e*/ 	.short	(.L_21 - .L_20)


	//   ....[0]....
.L_20:
        /*0050*/ 	.word	0x00000780


	//----- nvinfo : EIATTR_CRS_STACK_SIZE
	.align		4
.L_21:
        /*0054*/ 	.byte	0x04, 0x1e
        /*0056*/ 	.short	(.L_23 - .L_22)
.L_22:
        /*0058*/ 	.word	0x00000000


	//----- nvinfo : EIATTR_CBANK_PARAM_SIZE
	.align		4
.L_23:
        /*005c*/ 	.byte	0x03, 0x19
        /*005e*/ 	.short	0x0018


	//----- nvinfo : EIATTR_PARAM_CBANK
	.align		4
        /*0060*/ 	.byte	0x04, 0x0a
        /*0062*/ 	.short	(.L_25 - .L_24)
	.align		4
.L_24:
        /*0064*/ 	.word	index@(.nv.constant0._Z4scanP6float4PfS0_)
        /*0068*/ 	.short	0x0380
        /*006a*/ 	.short	0x0018


	//----- nvinfo : EIATTR_SW_WAR
	.align		4
.L_25:
        /*006c*/ 	.byte	0x04, 0x36
        /*006e*/ 	.short	(.L_27 - .L_26)
.L_26:
        /*0070*/ 	.word	0x00000008
.L_27:


//--------------------- .nv.info._Z6reduceP6float4Pf --------------------------
	.section	.nv.info._Z6reduceP6float4Pf,"",@"SHT_CUDA_INFO"
	.sectionflags	@""
	.align	4


	//----- nvinfo : EIATTR_CUDA_API_VERSION
	.align		4
        /*0000*/ 	.byte	0x04, 0x37
        /*0002*/ 	.short	(.L_29 - .L_28)
.L_28:
        /*0004*/ 	.word	0x00000082


	//----- nvinfo : EIATTR_KPARAM_INFO
	.align		4
.L_29:
        /*0008*/ 	.byte	0x04, 0x17
        /*000a*/ 	.short	(.L_31 - .L_30)
.L_30:
        /*000c*/ 	.word	0x00000000
        /*0010*/ 	.short	0x0001
        /*0012*/ 	.short	0x0008
        /*0014*/ 	.byte	0x00, 0xf5, 0x21, 0x00


	//----- nvinfo : EIATTR_KPARAM_INFO
	.align		4
.L_31:
        /*0018*/ 	.byte	0x04, 0x17
        /*001a*/ 	.short	(.L_33 - .L_32)
.L_32:
        /*001c*/ 	.word	0x00000000
        /*0020*/ 	.short	0x0000
        /*0022*/ 	.short	0x0000
        /*0024*/ 	.byte	0x00, 0xf5, 0x21, 0x00


	//----- nvinfo : EIATTR_SPARSE_MMA_MASK
	.align		4
.L_33:
        /*0028*/ 	.byte	0x03, 0x50
        /*002a*/ 	.short	0x0000


	//----- nvinfo : EIATTR_MAXREG_COUNT
	.align		4
        /*002c*/ 	.byte	0x03, 0x1b
        /*002e*/ 	.short	0x00ff


	//----- nvinfo : EIATTR_NUM_BARRIERS
	.align		4
        /*0030*/ 	.byte	0x02, 0x4c
        /*0032*/ 	.byte	0x01
	.zero		1


	//----- nvinfo : EIATTR_MERCURY_ISA_VERSION
	.align		4
        /*0034*/ 	.byte	0x03, 0x5f
        /*0036*/ 	.short	0x0101


	//----- nvinfo : EIATTR_VRC_CTA_INIT_COUNT
	.align		4
        /*0038*/ 	.byte	0x02, 0x4a
	.zero		1
	.zero		1


	//----- nvinfo : EIATTR_EXIT_INSTR_OFFSETS
	.align		4
        /*003c*/ 	.byte	0x04, 0x1c
        /*003e*/ 	.short	(.L_35 - .L_34)


	//   ....[0]....
.L_34:
        /*0040*/ 	.word	0x00000430


	//   ....[1]....
        /*0044*/ 	.word	0x00000490


	//   ....[2]....
        /*0048*/ 	.word	0x000005e0


	//   ....[3]....
        /*004c*/ 	.word	0x00000630


	//----- nvinfo : EIATTR_CRS_STACK_SIZE
	.align		4
.L_35:
        /*0050*/ 	.byte	0x04, 0x1e
        /*0052*/ 	.short	(.L_37 - .L_36)
.L_36:
        /*0054*/ 	.word	0x00000000


	//----- nvinfo : EIATTR_CBANK_PARAM_SIZE
	.align		4
.L_37:
        /*0058*/ 	.byte	0x03, 0x19
        /*005a*/ 	.short	0x0010


	//----- nvinfo : EIATTR_PARAM_CBANK
	.align		4
        /*005c*/ 	.byte	0x04, 0x0a
        /*005e*/ 	.short	(.L_39 - .L_38)
	.align		4
.L_38:
        /*0060*/ 	.word	index@(.nv.constant0._Z6reduceP6float4Pf)
        /*0064*/ 	.short	0x0380
        /*0066*/ 	.short	0x0010


	//----- nvinfo : EIATTR_SW_WAR
	.align		4
.L_39:
        /*0068*/ 	.byte	0x04, 0x36
        /*006a*/ 	.short	(.L_41 - .L_40)
.L_40:
        /*006c*/ 	.word	0x00000008
.L_41:


//--------------------- .nv.callgraph             --------------------------
	.section	.nv.callgraph,"",@"SHT_CUDA_CALLGRAPH"
	.align	4
	.sectionentsize	8
	.align		4
        /*0000*/ 	.word	0x00000000
	.align		4
        /*0004*/ 	.word	0xffffffff
	.align		4
        /*0008*/ 	.word	0x00000000
	.align		4
        /*000c*/ 	.word	0xfffffffe
	.align		4
        /*0010*/ 	.word	0x00000000
	.align		4
        /*0014*/ 	.word	0xfffffffd
	.align		4
        /*0018*/ 	.word	0x00000000
	.align		4
        /*001c*/ 	.word	0xfffffffc


//--------------------- .text._Z4scanP6float4PfS0_ --------------------------
	.section	.text._Z4scanP6float4PfS0_,"ax",@progbits
	.align	128
        .global         _Z4scanP6float4PfS0_
        .type           _Z4scanP6float4PfS0_,@function
        .size           _Z4scanP6float4PfS0_,(.L_x_6 - _Z4scanP6float4PfS0_)
        .other          _Z4scanP6float4PfS0_,@"STO_CUDA_ENTRY STV_DEFAULT"
_Z4scanP6float4PfS0_:
.text._Z4scanP6float4PfS0_:
[----:B------:R-:W-:Y:S01]  /*0000*/  LDC R1, c[0x0][0x37c] ;  /* 0x0000df00ff017b82 */ /* 0x000fe20000000800 */
[----:B------:R-:W0:Y:S07]  /*0010*/  S2R R14, SR_TID.X ;  /* 0x00000000000e7919 */ /* 0x000e2e0000002100 */
[----:B------:R-:W1:Y:S01]  /*0020*/  LDC.64 R2, c[0x0][0x388] ;  /* 0x0000e200ff027b82 */ /* 0x000e620000000a00 */
[----:B------:R-:W0:Y:S01]  /*0030*/  LDCU UR6, c[0x0][0x360] ;  /* 0x00006c00ff0677ac */ /* 0x000e220008000800 */
[----:B------:R-:W0:Y:S01]  /*0040*/  S2R R5, SR_CTAID.X ;  /* 0x0000000000057919 */ /* 0x000e220000002500 */
[----:B------:R-:W2:Y:S05]  /*0050*/  LDCU.64 UR4, c[0x0][0x358] ;  /* 0x00006b00ff0477ac */ /* 0x000eaa0008000a00 */
[----:B------:R-:W3:Y:S01]  /*0060*/  LDC.64 R16, c[0x0][0x380] ;  /* 0x0000e000ff107b82 */ /* 0x000ee20000000a00 */
[----:B0-----:R-:W-:-:S02]  /*0070*/  IMAD R0, R5, UR6, R14 ;  /* 0x0000000605007c24 */ /* 0x001fc4000f8e020e */
[----:B-1----:R-:W-:-:S04]  /*0080*/  IMAD.WIDE.U32 R2, R5, 0x4, R2 ;  /* 0x0000000405027825 */ /* 0x002fc800078e0002 */
[----:B---3--:R-:W-:Y:S02]  /*0090*/  IMAD.WIDE R16, R0, 0x10, R16 ;  /* 0x0000001000107825 */ /* 0x008fe400078e0210 */
[----:B--2---:R-:W2:Y:S04]  /*00a0*/  LDG.E R3, desc[UR4][R2.64] ;  /* 0x0000000402037981 */ /* 0x004ea8000c1e1900 */
[----:B------:R-:W2:Y:S04]  /*00b0*/  LDG.E.128 R4, desc[UR4][R16.64+0x2000] ;  /* 0x0020000410047981 */ /* 0x000ea8000c1e1d00 */
[----:B------:R-:W3:Y:S01]  /*00c0*/  LDG.E.128 R8, desc[UR4][R16.64] ;  /* 0x0000000410087981 */ /* 0x000ee2000c1e1d00 */
[----:B------:R-:W-:Y:S01]  /*00d0*/  MOV R12, 0x400 ;  /* 0x00000400000c7802 */ /* 0x000fe20000000f00 */
[----:B------:R-:W-:Y:S01]  /*00e0*/  BSSY.RECONVERGENT B0, `(.L_x_0) ;  /* 0x0000059000007945 */ /* 0x000fe20003800200 */
[C---:B------:R-:W-:Y:S01]  /*00f0*/  SHF.L.U32 R18, R14.reuse, 0x2, RZ ;  /* 0x000000020e127819 */ /* 0x040fe200000006ff */
[----:B------:R-:W0:Y:S01]  /*0100*/  S2R R15, SR_CgaCtaId ;  /* 0x00000000000f7919 */ /* 0x000e220000008800 */
[----:B------:R-:W-:-:S02]  /*0110*/  ISETP.GT.U32.AND P0, PT, R14, 0x3f, PT ;  /* 0x0000003f0e00780c */ /* 0x000fc40003f04070 */
[----:B------:R-:W-:Y:S02]  /*0120*/  LOP3.LUT R18, R18, 0x3c, RZ, 0xc0, !PT ;  /* 0x0000003c12127812 */ /* 0x000fe400078ec0ff */
[----:B0-----:R-:W-:Y:S02]  /*0130*/  LEA R15, R15, R12, 0x18 ;  /* 0x0000000c0f0f7211 */ /* 0x001fe400078ec0ff */
[----:B------:R-:W-:-:S05]  /*0140*/  LOP3.LUT R12, R14, 0x1f, RZ, 0xc0, !PT ;  /* 0x0000001f0e0c7812 */ /* 0x000fca00078ec0ff */
[----:B------:R-:W-:-:S05]  /*0150*/  IMAD R13, R12, 0x48, R15 ;  /* 0x000000480c0d7824 */ /* 0x000fca00078e020f */
[----:B------:R-:W-:Y:S01]  /*0160*/  IADD3 R18, PT, PT, R13, R18, RZ ;  /* 0x000000120d127210 */ /* 0x000fe20007ffe0ff */
[----:B--2---:R-:W-:-:S04]  /*0170*/  FADD R20, R3, R4 ;  /* 0x0000000403147221 */ /* 0x004fc80000000000 */
[----:B------:R-:W-:Y:S01]  /*0180*/  FADD R5, R5, R20 ;  /* 0x0000001405057221 */ /* 0x000fe20000000000 */
[----:B---3--:R-:W-:-:S03]  /*0190*/  FADD R2, R3, R8 ;  /* 0x0000000803027221 */ /* 0x008fc60000000000 */
[----:B------:R-:W-:Y:S01]  /*01a0*/  FADD R6, R6, R5 ;  /* 0x0000000506067221 */ /* 0x000fe20000000000 */
[----:B------:R-:W-:-:S03]  /*01b0*/  FADD R9, R9, R2 ;  /* 0x0000000209097221 */ /* 0x000fc60000000000 */
[----:B------:R-:W-:-:S05]  /*01c0*/  FADD R7, R7, R6 ;  /* 0x0000000607077221 */ /* 0x000fca0000000000 */
[----:B------:R0:W-:Y:S01]  /*01d0*/  STS [R18], R7 ;  /* 0x0000000712007388 */ /* 0x0001e20000000800 */
[----:B------:R-:W-:Y:S06]  /*01e0*/  BAR.SYNC.DEFER_BLOCKING 0x0 ;  /* 0x0000000000007b1d */ /* 0x000fec0000010000 */
[----:B------:R-:W-:Y:S05]  /*01f0*/  @P0 BRA `(.L_x_1) ;  /* 0x00000004001c0947 */ /* 0x000fea0003800000 */
[----:B------:R-:W-:Y:S01]  /*0200*/  IMAD R14, R14, 0x48, R15 ;  /* 0x000000480e0e7824 */ /* 0x000fe200078e020f */
[----:B------:R-:W-:-:S04]  /*0210*/  ISETP.NE.AND P0, PT, R12, RZ, PT ;  /* 0x000000ff0c00720c */ /* 0x000fc80003f05270 */
[----:B------:R-:W1:Y:S04]  /*0220*/  LDS.64 R2, [R14] ;  /* 0x000000000e027984 */ /* 0x000e680000000a00 */
[----:B------:R-:W2:Y:S04]  /*0230*/  LDS R19, [R14+0x8] ;  /* 0x000008000e137984 */ /* 0x000ea80000000800 */
[----:B------:R-:W3:Y:S04]  /*0240*/  LDS R21, [R14+0xc] ;  /* 0x00000c000e157984 */ /* 0x000ee80000000800 */
[----:B------:R-:W4:Y:S04]  /*0250*/  LDS R20, [R14+0x10] ;  /* 0x000010000e147984 */ /* 0x000f280000000800 */
[----:B------:R-:W5:Y:S04]  /*0260*/  LDS R24, [R14+0x14] ;  /* 0x000014000e187984 */ /* 0x000f680000000800 */
[----:B------:R-:W5:Y:S04]  /*0270*/  LDS R26, [R14+0x18] ;  /* 0x000018000e1a7984 */ /* 0x000f680000000800 */
[----:B0-----:R-:W0:Y:S04]  /*0280*/  LDS R18, [R14+0x1c] ;  /* 0x00001c000e127984 */ /* 0x001e280000000800 */
[----:B------:R-:W0:Y:S04]  /*0290*/  LDS R15, [R14+0x20] ;  /* 0x000020000e0f7984 */ /* 0x000e280000000800 */
[----:B------:R-:W0:Y:S04]  /*02a0*/  LDS R16, [R14+0x24] ;  /* 0x000024000e107984 */ /* 0x000e280000000800 */
[----:B------:R-:W0:Y:S01]  /*02b0*/  LDS R17, [R14+0x28] ;  /* 0x000028000e117984 */ /* 0x000e220000000800 */
[----:B-1----:R-:W-:-:S03]  /*02c0*/  FADD R28, R2, R3 ;  /* 0x00000003021c7221 */ /* 0x002fc60000000000 */
[----:B------:R-:W-:Y:S01]  /*02d0*/  LDS R22, [R14+0x30] ;  /* 0x000030000e167984 */ /* 0x000fe20000000800 */
[----:B--2---:R-:W-:-:S03]  /*02e0*/  FADD R3, R28, R19 ;  /* 0x000000131c037221 */ /* 0x004fc60000000000 */
[----:B------:R-:W1:Y:S01]  /*02f0*/  LDS R2, [R14+0x2c] ;  /* 0x00002c000e027984 */ /* 0x000e620000000800 */
[----:B---3--:R-:W-:-:S03]  /*0300*/  FADD R19, R3, R21 ;  /* 0x0000001503137221 */ /* 0x008fc60000000000 */
[----:B------:R-:W-:Y:S01]  /*0310*/  STS [R14+0x8], R3 ;  /* 0x000008030e007388 */ /* 0x000fe20000000800 */
[----:B----4-:R-:W-:-:S03]  /*0320*/  FADD R23, R19, R20 ;  /* 0x0000001413177221 */ /* 0x010fc60000000000 */
[----:B------:R-:W2:Y:S01]  /*0330*/  LDS R21, [R14+0x34] ;  /* 0x000034000e157984 */ /* 0x000ea20000000800 */
[----:B-----5:R-:W-:-:S03]  /*0340*/  FADD R25, R23, R24 ;  /* 0x0000001817197221 */ /* 0x020fc60000000000 */
[----:B------:R-:W3:Y:S01]  /*0350*/  LDS R20, [R14+0x38] ;  /* 0x000038000e147984 */ /* 0x000ee20000000800 */
[----:B------:R-:W-:-:S03]  /*0360*/  FADD R27, R25, R26 ;  /* 0x0000001a191b7221 */ /* 0x000fc60000000000 */
[----:B------:R-:W4:Y:S01]  /*0370*/  LDS R24, [R14+0x3c] ;  /* 0x00003c000e187984 */ /* 0x000f220000000800 */
[----:B0-----:R-:W-:-:S03]  /*0380*/  FADD R18, R27, R18 ;  /* 0x000000121b127221 */ /* 0x001fc60000000000 */
[----:B------:R0:W-:Y:S01]  /*0390*/  STS [R14+0x4], R28 ;  /* 0x0000041c0e007388 */ /* 0x0001e20000000800 */
[----:B------:R-:W-:-:S03]  /*03a0*/  FADD R15, R18, R15 ;  /* 0x0000000f120f7221 */ /* 0x000fc60000000000 */
[----:B------:R0:W-:Y:S01]  /*03b0*/  STS [R14+0xc], R19 ;  /* 0x00000c130e007388 */ /* 0x0001e20000000800 */
[----:B------:R-:W-:-:S03]  /*03c0*/  FADD R16, R15, R16 ;  /* 0x000000100f107221 */ /* 0x000fc60000000000 */
[----:B------:R0:W-:Y:S01]  /*03d0*/  STS [R14+0x10], R23 ;  /* 0x000010170e007388 */ /* 0x0001e20000000800 */
[----:B------:R-:W-:-:S03]  /*03e0*/  FADD R17, R16, R17 ;  /* 0x0000001110117221 */ /* 0x000fc60000000000 */
[----:B------:R0:W-:Y:S04]  /*03f0*/  STS [R14+0x14], R25 ;  /* 0x000014190e007388 */ /* 0x0001e80000000800 */
[----:B------:R0:W-:Y:S01]  /*0400*/  STS [R14+0x18], R27 ;  /* 0x0000181b0e007388 */ /* 0x0001e20000000800 */
[----:B-1----:R-:W-:-:S03]  /*0410*/  FADD R29, R17, R2 ;  /* 0x00000002111d7221 */ /* 0x002fc60000000000 */
[----:B------:R0:W-:Y:S01]  /*0420*/  STS [R14+0x1c], R18 ;  /* 0x00001c120e007388 */ /* 0x0001e20000000800 */
[----:B------:R-:W-:-:S03]  /*0430*/  FADD R22, R29, R22 ;  /* 0x000000161d167221 */ /* 0x000fc60000000000 */
[----:B------:R0:W-:Y:S01]  /*0440*/  STS [R14+0x20], R15 ;  /* 0x0000200f0e007388 */ /* 0x0001e20000000800 */
[----:B--2---:R-:W-:-:S03]  /*0450*/  FADD R21, R22, R21 ;  /* 0x0000001516157221 */ /* 0x004fc60000000000 */
[----:B------:R0:W-:Y:S01]  /*0460*/  STS [R14+0x24], R16 ;  /* 0x000024100e007388 */ /* 0x0001e20000000800 */
[----:B---3--:R-:W-:-:S03]  /*0470*/  FADD R20, R21, R20 ;  /* 0x0000001415147221 */ /* 0x008fc60000000000 */
[----:B------:R0:W-:Y:S01]  /*0480*/  STS [R14+0x28], R17 ;  /* 0x000028110e007388 */ /* 0x0001e20000000800 */
[----:B----4-:R-:W-:-:S03]  /*0490*/  FADD R3, R20, R24 ;  /* 0x0000001814037221 */ /* 0x010fc60000000000 */
[----:B------:R0:W-:Y:S04]  /*04a0*/  STS [R14+0x2c], R29 ;  /* 0x00002c1d0e007388 */ /* 0x0001e80000000800 */
[----:B------:R0:W-:Y:S04]  /*04b0*/  STS [R14+0x30], R22 ;  /* 0x000030160e007388 */ /* 0x0001e80000000800 */
[----:B------:R0:W-:Y:S04]  /*04c0*/  STS [R14+0x34], R21 ;  /* 0x000034150e007388 */ /* 0x0001e80000000800 */
[----:B------:R0:W-:Y:S04]  /*04d0*/  STS [R14+0x38], R20 ;  /* 0x000038140e007388 */ /* 0x0001e80000000800 */
[----:B------:R0:W-:Y:S01]  /*04e0*/  STS [R14+0x3c], R3 ;  /* 0x00003c030e007388 */ /* 0x0001e20000000800 */
[----:B------:R-:W-:Y:S05]  /*04f0*/  @!P0 BRA `(.L_x_1) ;  /* 0x00000000005c8947 */ /* 0x000fea0003800000 */
[----:B------:R-:W-:Y:S01]  /*0500*/  LDS R2, [R14+-0x4] ;  /* 0xfffffc000e027984 */ /* 0x000fe20000000800 */
[----:B------:R-:W-:-:S03]  /*0510*/  ISETP.NE.AND P0, PT, R12, 0x1, PT ;  /* 0x000000010c00780c */ /* 0x000fc60003f05270 */
[----:B0-----:R-:W0:Y:S02]  /*0520*/  LDS R3, [R14+0x44] ;  /* 0x000044000e037984 */ /* 0x001e240000000800 */
[----:B0-----:R-:W-:-:S05]  /*0530*/  FADD R3, R2, R3 ;  /* 0x0000000302037221 */ /* 0x001fca0000000000 */
[----:B------:R1:W-:Y:S03]  /*0540*/  STS [R14+0x44], R3 ;  /* 0x000044030e007388 */ /* 0x0003e60000000800 */
[----:B------:R-:W-:Y:S05]  /*0550*/  @!P0 BRA `(.L_x_1) ;  /* 0x0000000000448947 */ /* 0x000fea0003800000 */
[----:B------:R-:W1:Y:S01]  /*0560*/  LDS R2, [R14+-0x4c] ;  /* 0xffffb4000e027984 */ /* 0x000e620000000800 */
[----:B------:R-:W-:Y:S01]  /*0570*/  ISETP.GE.U32.AND P0, PT, R12, 0x4, PT ;  /* 0x000000040c00780c */ /* 0x000fe20003f06070 */
[----:B-1----:R-:W-:-:S05]  /*0580*/  FADD R3, R3, R2 ;  /* 0x0000000203037221 */ /* 0x002fca0000000000 */
[----:B------:R2:W-:Y:S07]  /*0590*/  STS [R14+0x44], R3 ;  /* 0x000044030e007388 */ /* 0x0005ee0000000800 */
[----:B------:R-:W-:Y:S05]  /*05a0*/  @!P0 BRA `(.L_x_1) ;  /* 0x0000000000308947 */ /* 0x000fea0003800000 */
[----:B------:R-:W2:Y:S01]  /*05b0*/  LDS R2, [R14+-0xdc] ;  /* 0xffff24000e027984 */ /* 0x000ea20000000800 */
[----:B------:R-:W-:Y:S01]  /*05c0*/  ISETP.GE.U32.AND P0, PT, R12, 0x8, PT ;  /* 0x000000080c00780c */ /* 0x000fe20003f06070 */
[----:B--2---:R-:W-:-:S05]  /*05d0*/  FADD R3, R3, R2 ;  /* 0x0000000203037221 */ /* 0x004fca0000000000 */
[----:B------:R3:W-:Y:S07]  /*05e0*/  STS [R14+0x44], R3 ;  /* 0x000044030e007388 */ /* 0x0007ee0000000800 */
[----:B------:R-:W-:Y:S05]  /*05f0*/  @!P0 BRA `(.L_x_1) ;  /* 0x00000000001c8947 */ /* 0x000fea0003800000 */
[----:B------:R-:W-:Y:S01]  /*0600*/  ISETP.GE.U32.AND P0, PT, R12, 0x10, PT ;  /* 0x000000100c00780c */ /* 0x000fe20003f06070 */
[----:B------:R-:W3:-:S12]  /*0610*/  LDS R2, [R14+-0x1fc] ;  /* 0xfffe04000e027984 */ /* 0x000ed80000000800 */
[----:B------:R-:W0:Y:S01]  /*0620*/  @P0 LDS R12, [R14+-0x43c] ;  /* 0xfffbc4000e0c0984 */ /* 0x000e220000000800 */
[----:B---3--:R-:W-:-:S05]  /*0630*/  FADD R3, R3, R2 ;  /* 0x0000000203037221 */ /* 0x008fca0000000000 */
[----:B------:R4:W-:Y:S01]  /*0640*/  STS [R14+0x44], R3 ;  /* 0x000044030e007388 */ /* 0x0009e20000000800 */
[----:B0-----:R-:W-:-:S05]  /*0650*/  @P0 FADD R15, R3, R12 ;  /* 0x0000000c030f0221 */ /* 0x001fca0000000000 */
[----:B------:R4:W-:Y:S02]  /*0660*/  @P0 STS [R14+0x44], R15 ;  /* 0x0000440f0e000388 */ /* 0x0009e40000000800 */
.L_x_1:
[----:B------:R-:W-:Y:S05]  /*0670*/  BSYNC.RECONVERGENT B0 ;  /* 0x0000000000007941 */ /* 0x000fea0003800200 */
.L_x_0:
[----:B------:R-:W-:Y:S01]  /*0680*/  BAR.SYNC.DEFER_BLOCKING 0x0 ;  /* 0x0000000000007b1d */ /* 0x000fe20000010000 */
[----:B------:R-:W-:-:S07]  /*0690*/  FADD R10, R10, R9 ;  /* 0x000000090a0a7221 */ /* 0x000fce0000000000 */
[----:B01234-:R-:W0:Y:S01]  /*06a0*/  LDC.64 R2, c[0x0][0x390] ;  /* 0x0000e400ff027b82 */ /* 0x01fe220000000a00 */
[----:B------:R-:W1:Y:S01]  /*06b0*/  LDS R13, [R13+0x44] ;  /* 0x000044000d0d7984 */ /* 0x000e620000000800 */
[----:B0-----:R-:W-:-:S04]  /*06c0*/  IMAD.WIDE R2, R0, 0x10, R2 ;  /* 0x0000001000027825 */ /* 0x001fc800078e0202 */
[----:B------:R-:W-:Y:S01]  /*06d0*/  FADD R0, R11, R10 ;  /* 0x0000000a0b007221 */ /* 0x000fe20000000000 */
[--C-:B-1----:R-:W-:Y:S01]  /*06e0*/  FADD R8, R8, R13.reuse ;  /* 0x0000000d08087221 */ /* 0x102fe20000000000 */
[--C-:B------:R-:W-:Y:S01]  /*06f0*/  FADD R4, R4, R13.reuse ;  /* 0x0000000d04047221 */ /* 0x100fe20000000000 */
[--C-:B------:R-:W-:Y:S01]  /*0700*/  FADD R9, R9, R13.reuse ;  /* 0x0000000d09097221 */ /* 0x100fe20000000000 */
[--C-:B------:R-:W-:Y:S01]  /*0710*/  FADD R10, R10, R13.reuse ;  /* 0x0000000d0a0a7221 */ /* 0x100fe20000000000 */
[----:B------:R-:W-:Y:S01]  /*0720*/  FADD R11, R13, R0 ;  /* 0x000000000d0b7221 */ /* 0x000fe20000000000 */
[--C-:B------:R-:W-:Y:S01]  /*0730*/  FADD R5, R5, R13.reuse ;  /* 0x0000000d05057221 */ /* 0x100fe20000000000 */
[--C-:B------:R-:W-:Y:S01]  /*0740*/  FADD R6, R6, R13.reuse ;  /* 0x0000000d06067221 */ /* 0x100fe20000000000 */
[----:B------:R-:W-:Y:S02]  /*0750*/  FADD R7, R7, R13 ;  /* 0x0000000d07077221 */ /* 0x000fe40000000000 */
[----:B------:R-:W-:Y:S04]  /*0760*/  STG.E.128 desc[UR4][R2.64], R8 ;  /* 0x0000000802007986 */ /* 0x000fe8000c101d04 */
[----:B------:R-:W-:Y:S01]  /*0770*/  STG.E.128 desc[UR4][R2.64+0x2000], R4 ;  /* 0x0020000402007986 */ /* 0x000fe2000c101d04 */
[----:B------:R-:W-:Y:S05]  /*0780*/  EXIT ;  /* 0x000000000000794d */ /* 0x000fea0003800000 */
.L_x_2:
[----:B------:R-:W-:-:S00]  /*0790*/  BRA `(.L_x_2) ;  /* 0xfffffffc00fc7947 */ /* 0x000fc0000383ffff */
[----:B------:R-:W-:-:S00]  /*07a0*/  NOP ;  /* 0x0000000000007918 */ /* 0x000fc00000000000 */
        /* <DEDUP_REMOVED lines=13> */
.L_x_6:


//--------------------- .text._Z6reduceP6float4Pf --------------------------
	.section	.text._Z6reduceP6float4Pf,"ax",@progbits
	.align	128
        .global         _Z6reduceP6float4Pf
        .type           _Z6reduceP6float4Pf,@function
        .size           _Z6reduceP6float4Pf,(.L_x_7 - _Z6reduceP6float4Pf)
        .other          _Z6reduceP6float4Pf,@"STO_CUDA_ENTRY STV_DEFAULT"
_Z6reduceP6float4Pf:
.text._Z6reduceP6float4Pf:
[----:B------:R-:W-:Y:S01]  /*0000*/  LDC R1, c[0x0][0x37c] ;  /* 0x0000df00ff017b82 */ /* 0x000fe20000000800 */
[----:B------:R-:W0:Y:S07]  /*0010*/  S2R R3, SR_TID.X ;  /* 0x0000000000037919 */ /* 0x000e2e0000002100 */
[----:B------:R-:W1:Y:S01]  /*0020*/  LDC.64 R20, c[0x0][0x380] ;  /* 0x0000e000ff147b82 */ /* 0x000e620000000a00 */
[----:B------:R-:W0:Y:S01]  /*0030*/  LDCU UR4, c[0x0][0x360] ;  /* 0x00006c00ff0477ac */ /* 0x000e220008000800 */
[----:B------:R-:W0:Y:S01]  /*0040*/  S2R R0, SR_CTAID.X ;  /* 0x0000000000007919 */ /* 0x000e220000002500 */
[----:B------:R-:W2:Y:S01]  /*0050*/  LDCU.64 UR6, c[0x0][0x358] ;  /* 0x00006b00ff0677ac */ /* 0x000ea20008000a00 */
[----:B0-----:R-:W-:-:S04]  /*0060*/  IMAD R5, R0, UR4, R3 ;  /* 0x0000000400057c24 */ /* 0x001fc8000f8e0203 */
[----:B-1----:R-:W-:-:S05]  /*0070*/  IMAD.WIDE R20, R5, 0x10, R20 ;  /* 0x0000001005147825 */ /* 0x002fca00078e0214 */
[----:B--2---:R-:W2:Y:S04]  /*0080*/  LDG.E.128 R4, desc[UR6][R20.64] ;  /* 0x0000000614047981 */ /* 0x004ea8000c1e1d00 */
[----:B------:R-:W3:Y:S04]  /*0090*/  LDG.E.128 R8, desc[UR6][R20.64+0x2000] ;  /* 0x0020000614087981 */ /* 0x000ee8000c1e1d00 */
[----:B------:R-:W4:Y:S04]  /*00a0*/  LDG.E.128 R12, desc[UR6][R20.64+0x4000] ;  /* 0x00400006140c7981 */ /* 0x000f28000c1e1d00 */
[----:B------:R-:W5:Y:S01]  /*00b0*/  LDG.E.128 R16, desc[UR6][R20.64+0x6000] ;  /* 0x0060000614107981 */ /* 0x000f62000c1e1d00 */
[----:B------:R-:W0:Y:S01]  /*00c0*/  S2UR UR5, SR_CgaCtaId ;  /* 0x00000000000579c3 */ /* 0x000e220000008800 */
[----:B------:R-:W-:Y:S01]  /*00d0*/  UMOV UR4, 0x400 ;  /* 0x0000040000047882 */ /* 0x000fe20000000000 */
[----:B------:R-:W-:-:S02]  /*00e0*/  ISETP.GT.U32.AND P0, PT, R3, 0xff, PT ;  /* 0x000000ff0300780c */ /* 0x000fc40003f04070 */
[----:B------:R-:W-:Y:S01]  /*00f0*/  ISETP.GT.U32.AND P1, PT, R3, 0x7f, PT ;  /* 0x0000007f0300780c */ /* 0x000fe20003f24070 */
[----:B0-----:R-:W-:-:S06]  /*0100*/  ULEA UR4, UR5, UR4, 0x18 ;  /* 0x0000000405047291 */ /* 0x001fcc000f8ec0ff */
[----:B------:R-:W-:Y:S01]  /*0110*/  LEA R2, R3, UR4, 0x2 ;  /* 0x0000000403027c11 */ /* 0x000fe2000f8e10ff */
[----:B--2---:R-:W-:Y:S01]  /*0120*/  FADD R4, R4, R7 ;  /* 0x0000000704047221 */ /* 0x004fe20000000000 */
[----:B---3--:R-:W-:-:S03]  /*0130*/  FADD R8, R8, R11 ;  /* 0x0000000b08087221 */ /* 0x008fc60000000000 */
[----:B------:R-:W-:Y:S01]  /*0140*/  FADD R5, R5, R4 ;  /* 0x0000000405057221 */ /* 0x000fe20000000000 */
[----:B------:R-:W-:Y:S01]  /*0150*/  LEA R4, R3, R2, 0x2 ;  /* 0x0000000203047211 */ /* 0x000fe200078e10ff */
[----:B------:R-:W-:Y:S02]  /*0160*/  FADD R9, R9, R8 ;  /* 0x0000000809097221 */ /* 0x000fe40000000000 */
[----:B------:R-:W-:Y:S01]  /*0170*/  FADD R5, R6, R5 ;  /* 0x0000000506057221 */ /* 0x000fe20000000000 */
[----:B----4-:R-:W-:Y:S01]  /*0180*/  FADD R12, R12, R15 ;  /* 0x0000000f0c0c7221 */ /* 0x010fe20000000000 */
[----:B------:R-:W-:Y:S01]  /*0190*/  IADD3 R8, PT, PT, R3, -0x20, RZ ;  /* 0xffffffe003087810 */ /* 0x000fe20007ffe0ff */
[----:B------:R-:W-:Y:S01]  /*01a0*/  FADD R10, R10, R9 ;  /* 0x000000090a0a7221 */ /* 0x000fe20000000000 */
[----:B------:R-:W-:Y:S01]  /*01b0*/  FADD R5, RZ, R5 ;  /* 0x00000005ff057221 */ /* 0x000fe20000000000 */
[----:B------:R-:W-:Y:S01]  /*01c0*/  FADD R13, R13, R12 ;  /* 0x0000000c0d0d7221 */ /* 0x000fe20000000000 */
[----:B-----5:R-:W-:-:S02]  /*01d0*/  FADD R16, R16, R19 ;  /* 0x0000001310107221 */ /* 0x020fc40000000000 */
[----:B------:R-:W-:Y:S01]  /*01e0*/  FADD R5, R5, R10 ;  /* 0x0000000a05057221 */ /* 0x000fe20000000000 */
[----:B------:R-:W-:Y:S01]  /*01f0*/  FADD R14, R14, R13 ;  /* 0x0000000d0e0e7221 */ /* 0x000fe20000000000 */
[----:B------:R-:W-:-:S03]  /*0200*/  FADD R17, R17, R16 ;  /* 0x0000001011117221 */ /* 0x000fc60000000000 */
[----:B------:R-:W-:Y:S01]  /*0210*/  FADD R5, R5, R14 ;  /* 0x0000000e05057221 */ /* 0x000fe20000000000 */
[----:B------:R-:W-:-:S04]  /*0220*/  FADD R18, R18, R17 ;  /* 0x0000001112127221 */ /* 0x000fc80000000000 */
[----:B------:R-:W-:-:S05]  /*0230*/  FADD R5, R5, R18 ;  /* 0x0000001205057221 */ /* 0x000fca0000000000 */
[----:B------:R-:W-:Y:S01]  /*0240*/  STS [R2], R5 ;  /* 0x0000000502007388 */ /* 0x000fe20000000800 */
[----:B------:R-:W-:Y:S06]  /*0250*/  BAR.SYNC.DEFER_BLOCKING 0x0 ;  /* 0x0000000000007b1d */ /* 0x000fec0000010000 */
[----:B------:R-:W-:Y:S04]  /*0260*/  @!P0 LDS R6, [R4] ;  /* 0x0000000004068984 */ /* 0x000fe80000000800 */
[----:B------:R-:W0:Y:S02]  /*0270*/  @!P0 LDS R7, [R4+0x4] ;  /* 0x0000040004078984 */ /* 0x000e240000000800 */
[----:B0-----:R-:W-:-:S05]  /*0280*/  @!P0 FADD R7, R6, R7 ;  /* 0x0000000706078221 */ /* 0x001fca0000000000 */
[----:B------:R-:W-:Y:S01]  /*0290*/  @!P0 STS [R2+0x800], R7 ;  /* 0x0008000702008388 */ /* 0x000fe20000000800 */
[----:B------:R-:W-:Y:S01]  /*02a0*/  BAR.SYNC.DEFER_BLOCKING 0x0 ;  /* 0x0000000000007b1d */ /* 0x000fe20000010000 */
[----:B------:R-:W-:-:S05]  /*02b0*/  ISETP.GT.U32.AND P0, PT, R3, 0x3f, PT ;  /* 0x0000003f0300780c */ /* 0x000fca0003f04070 */
[----:B------:R-:W-:Y:S04]  /*02c0*/  @!P1 LDS R6, [R4+0x800] ;  /* 0x0008000004069984 */ /* 0x000fe80000000800 */
        /* <DEDUP_REMOVED lines=16> */
[----:B------:R-:W-:-:S05]  /*03d0*/  ISETP.GE.U32.AND P1, PT, R8, -0x1f, PT ;  /* 0xffffffe10800780c */ /* 0x000fca0003f26070 */
[----:B------:R-:W-:Y:S04]  /*03e0*/  @!P0 LDS R6, [R4+0xf00] ;  /* 0x000f000004068984 */ /* 0x000fe80000000800 */
[----:B------:R-:W0:Y:S02]  /*03f0*/  @!P0 LDS R9, [R4+0xf04] ;  /* 0x000f040004098984 */ /* 0x000e240000000800 */
[----:B0-----:R-:W-:-:S05]  /*0400*/  @!P0 FADD R9, R6, R9 ;  /* 0x0000000906098221 */ /* 0x001fca0000000000 */
[----:B------:R0:W-:Y:S01]  /*0410*/  @!P0 STS [R2+0xf80], R9 ;  /* 0x000f800902008388 */ /* 0x0001e20000000800 */
[----:B------:R-:W-:Y:S06]  /*0420*/  BAR.SYNC.DEFER_BLOCKING 0x0 ;  /* 0x0000000000007b1d */ /* 0x000fec0000010000 */
[----:B------:R-:W-:Y:S05]  /*0430*/  @!P1 EXIT ;  /* 0x000000000000994d */ /* 0x000fea0003800000 */
[----:B------:R-:W-:Y:S01]  /*0440*/  LDS R4, [R2+0xf7c] ;  /* 0x000f7c0002047984 */ /* 0x000fe20000000800 */
[----:B------:R-:W-:-:S03]  /*0450*/  ISETP.NE.AND P0, PT, R3, 0x1, PT ;  /* 0x000000010300780c */ /* 0x000fc60003f05270 */
[----:B------:R-:W1:Y:S02]  /*0460*/  LDS R5, [R2+0xf80] ;  /* 0x000f800002057984 */ /* 0x000e640000000800 */
[----:B-1----:R-:W-:-:S05]  /*0470*/  FADD R5, R4, R5 ;  /* 0x0000000504057221 */ /* 0x002fca0000000000 */
[----:B------:R1:W-:Y:S03]  /*0480*/  STS [R2+0xf80], R5 ;  /* 0x000f800502007388 */ /* 0x0003e60000000800 */
[----:B------:R-:W-:Y:S05]  /*0490*/  @!P0 EXIT ;  /* 0x000000000000894d */ /* 0x000fea0003800000 */
[----:B------:R-:W1:Y:S01]  /*04a0*/  LDS R4, [R2+0xf78] ;  /* 0x000f780002047984 */ /* 0x000e620000000800 */
[C---:B------:R-:W-:Y:S01]  /*04b0*/  ISETP.GE.U32.AND P1, PT, R3.reuse, 0x4, PT ;  /* 0x000000040300780c */ /* 0x040fe20003f26070 */
[----:B------:R-:W-:Y:S01]  /*04c0*/  BSSY.RECONVERGENT B0, `(.L_x_3) ;  /* 0x0000011000007945 */ /* 0x000fe20003800200 */
[----:B------:R-:W-:Y:S01]  /*04d0*/  ISETP.NE.AND P0, PT, R3, 0x1f, PT ;  /* 0x0000001f0300780c */ /* 0x000fe20003f05270 */
[----:B-1----:R-:W-:-:S05]  /*04e0*/  FADD R5, R5, R4 ;  /* 0x0000000405057221 */ /* 0x002fca0000000000 */
[----:B------:R1:W-:Y:S05]  /*04f0*/  STS [R2+0xf80], R5 ;  /* 0x000f800502007388 */ /* 0x0003ea0000000800 */
[----:B------:R-:W-:Y:S05]  /*0500*/  @!P1 BRA `(.L_x_4) ;  /* 0x0000000000309947 */ /* 0x000fea0003800000 */
[----:B------:R-:W1:Y:S01]  /*0510*/  LDS R4, [R2+0xf70] ;  /* 0x000f700002047984 */ /* 0x000e620000000800 */
[----:B------:R-:W-:Y:S01]  /*0520*/  ISETP.GE.U32.AND P1, PT, R3, 0x8, PT ;  /* 0x000000080300780c */ /* 0x000fe20003f26070 */
[----:B-1----:R-:W-:-:S05]  /*0530*/  FADD R5, R5, R4 ;  /* 0x0000000405057221 */ /* 0x002fca0000000000 */
[----:B------:R2:W-:Y:S07]  /*0540*/  STS [R2+0xf80], R5 ;  /* 0x000f800502007388 */ /* 0x0005ee0000000800 */
[----:B------:R-:W-:Y:S05]  /*0550*/  @!P1 BRA `(.L_x_4) ;  /* 0x00000000001c9947 */ /* 0x000fea0003800000 */
[----:B------:R-:W-:Y:S01]  /*0560*/  ISETP.GE.U32.AND P1, PT, R3, 0x10, PT ;  /* 0x000000100300780c */ /* 0x000fe20003f26070 */
[----:B------:R-:W2:-:S12]  /*0570*/  LDS R4, [R2+0xf60] ;  /* 0x000f600002047984 */ /* 0x000e980000000800 */
[----:B------:R-:W1:Y:S01]  /*0580*/  @P1 LDS R6, [R2+0xf40] ;  /* 0x000f400002061984 */ /* 0x000e620000000800 */
[----:B--2---:R-:W-:-:S05]  /*0590*/  FADD R5, R5, R4 ;  /* 0x0000000405057221 */ /* 0x004fca0000000000 */
[----:B------:R3:W-:Y:S01]  /*05a0*/  STS [R2+0xf80], R5 ;  /* 0x000f800502007388 */ /* 0x0007e20000000800 */
[----:B-1----:R-:W-:-:S05]  /*05b0*/  @P1 FADD R3, R5, R6 ;  /* 0x0000000605031221 */ /* 0x002fca0000000000 */
[----:B------:R3:W-:Y:S02]  /*05c0*/  @P1 STS [R2+0xf80], R3 ;  /* 0x000f800302001388 */ /* 0x0007e40000000800 */
.L_x_4:
[----:B------:R-:W-:Y:S05]  /*05d0*/  BSYNC.RECONVERGENT B0 ;  /* 0x0000000000007941 */ /* 0x000fea0003800200 */
.L_x_3:
[----:B------:R-:W-:Y:S05]  /*05e0*/  @P0 EXIT ;  /* 0x000000000000094d */ /* 0x000fea0003800000 */
[----:B-123--:R-:W1:Y:S01]  /*05f0*/  LDS R5, [UR4+0xffc] ;  /* 0x000ffc04ff057984 */ /* 0x00ee620008000800 */
[----:B0-----:R-:W0:Y:S02]  /*0600*/  LDC.64 R2, c[0x0][0x388] ;  /* 0x0000e200ff027b82 */ /* 0x001e240000000a00 */
[----:B0-----:R-:W-:-:S05]  /*0610*/  IMAD.WIDE.U32 R2, R0, 0x4, R2 ;  /* 0x0000000400027825 */ /* 0x001fca00078e0002 */
[----:B-1----:R-:W-:Y:S01]  /*0620*/  STG.E desc[UR6][R2.64], R5 ;  /* 0x0000000502007986 */ /* 0x002fe2000c101906 */
[----:B------:R-:W-:Y:S05]  /*0630*/  EXIT ;  /* 0x000000000000794d */ /* 0x000fea0003800000 */
.L_x_5:
        /* <DEDUP_REMOVED lines=12> */
.L_x_7:


//--------------------- .nv.shared._Z4scanP6float4PfS0_ --------------------------
	.section	.nv.shared._Z4scanP6float4PfS0_,"aw",@nobits
	.sectionflags	@""
	.align	4
.nv.shared._Z4scanP6float4PfS0_:
	.zero		5632


//--------------------- .nv.shared.reserved.0     --------------------------
	.section	.nv.shared.reserved.0,"aw",@nobits
	.weak		__nv_reservedSMEM_offset_0_alias
	.size		__nv_reservedSMEM_offset_0_alias, 0, 64
	.other		__nv_reservedSMEM_offset_0_alias,@"STO_CUDA_RESERVED_SHARED STV_DEFAULT"
__nv_reservedSMEM_offset_0_alias:
	.zero		0
	.zero		64


//--------------------- .nv.shared._Z6reduceP6float4Pf --------------------------
	.section	.nv.shared._Z6reduceP6float4Pf,"aw",@nobits
	.sectionflags	@""
	.align	4
.nv.shared._Z6reduceP6float4Pf:
	.zero		5120


//--------------------- .nv.constant0._Z4scanP6float4PfS0_ --------------------------
	.section	.nv.constant0._Z4scanP6float4PfS0_,"a",@progbits
	.sectionflags	@""
	.align	4
.nv.constant0._Z4scanP6float4PfS0_:
	.zero		920


//--------------------- .nv.constant0._Z6reduceP6float4Pf --------------------------
	.section	.nv.constant0._Z6reduceP6float4Pf,"a",@progbits
	.sectionflags	@""
	.align	4
.nv.constant0._Z6reduceP6float4Pf:
	.zero		912


//--------------------- SYMBOLS --------------------------

	.type		.nv.reservedSmem.offset0,@object
	.size		.nv.reservedSmem.offset0,0x4
	.type		.nv.reservedSmem.cap,@object
	.size		.nv.reservedSmem.cap,0x4
